	.headerflags	@"EF_CUDA_TEXMODE_UNIFIED EF_CUDA_64BIT_ADDRESS EF_CUDA_SM86 EF_CUDA_VIRTUAL_SM(EF_CUDA_SM86)"
	.elftype	@"ET_EXEC"


//--------------------- .nv.info                  --------------------------
	.section	.nv.info,"",@"SHT_CUDA_INFO"
	.align	4


	//----- nvinfo : EIATTR_REGCOUNT
	.align		4
        /*0000*/ 	.byte	0x04, 0x2f
        /*0002*/ 	.short	(.L_1 - .L_0)
	.align		4
.L_0:
        /*0004*/ 	.word	index@(triton_tem_fused_addmm_1)
        /*0008*/ 	.word	0x00000044


	//----- nvinfo : EIATTR_MIN_STACK_SIZE
	.align		4
.L_1:
        /*000c*/ 	.byte	0x04, 0x12
        /*000e*/ 	.short	(.L_3 - .L_2)
	.align		4
.L_2:
        /*0010*/ 	.word	index@(triton_tem_fused_addmm_1)
        /*0014*/ 	.word	0x00000000


	//----- nvinfo : EIATTR_FRAME_SIZE
	.align		4
.L_3:
        /*0018*/ 	.byte	0x04, 0x11
        /*001a*/ 	.short	(.L_5 - .L_4)
	.align		4
.L_4:
        /*001c*/ 	.word	index@(triton_tem_fused_addmm_1)
        /*0020*/ 	.word	0x00000000


	//----- nvinfo : EIATTR_MIN_STACK_SIZE
	.align		4
.L_5:
        /*0024*/ 	.byte	0x04, 0x12
        /*0026*/ 	.short	(.L_7 - .L_6)
	.align		4
.L_6:
        /*0028*/ 	.word	index@(triton_tem_fused_addmm_1)
        /*002c*/ 	.word	0x00000000
.L_7:


//--------------------- .nv.info.triton_tem_fused_addmm_1 --------------------------
	.section	.nv.info.triton_tem_fused_addmm_1,"",@"SHT_CUDA_INFO"
	.sectionflags	@""
	.align	4


	//----- nvinfo : EIATTR_CUDA_API_VERSION
	.align		4
        /*0000*/ 	.byte	0x04, 0x37
        /*0002*/ 	.short	(.L_9 - .L_8)
.L_8:
        /*0004*/ 	.word	0x0000007c


	//----- nvinfo : EIATTR_SW2861232_WAR
	.align		4
.L_9:
        /*0008*/ 	.byte	0x01, 0x35
	.zero		2


	//----- nvinfo : EIATTR_PARAM_CBANK
	.align		4
        /*000c*/ 	.byte	0x04, 0x0a
        /*000e*/ 	.short	(.L_11 - .L_10)
	.align		4
.L_10:
        /*0010*/ 	.word	index@(.nv.constant0.triton_tem_fused_addmm_1)
        /*0014*/ 	.short	0x0160
        /*0016*/ 	.short	0x0020


	//----- nvinfo : EIATTR_CBANK_PARAM_SIZE
	.align		4
.L_11:
        /*0018*/ 	.byte	0x03, 0x19
        /*001a*/ 	.short	0x0020


	//----- nvinfo : EIATTR_KPARAM_INFO
	.align		4
        /*001c*/ 	.byte	0x04, 0x17
        /*001e*/ 	.short	(.L_13 - .L_12)
.L_12:
        /*0020*/ 	.word	0x00000000
        /*0024*/ 	.short	0x0003
        /*0026*/ 	.short	0x0018
        /*0028*/ 	.byte	0x00, 0xf4, 0x21, 0x00


	//----- nvinfo : EIATTR_KPARAM_INFO
	.align		4
.L_13:
        /*002c*/ 	.byte	0x04, 0x17
        /*002e*/ 	.short	(.L_15 - .L_14)
.L_14:
        /*0030*/ 	.word	0x00000000
        /*0034*/ 	.short	0x0002
        /*0036*/ 	.short	0x0010
        /*0038*/ 	.byte	0x00, 0xf4, 0x21, 0x00


	//----- nvinfo : EIATTR_KPARAM_INFO
	.align		4
.L_15:
        /*003c*/ 	.byte	0x04, 0x17
        /*003e*/ 	.short	(.L_17 - .L_16)
.L_16:
        /*0040*/ 	.word	0x00000000
        /*0044*/ 	.short	0x0001
        /*0046*/ 	.short	0x0008
        /*0048*/ 	.byte	0x00, 0xf4, 0x21, 0x00


	//----- nvinfo : EIATTR_KPARAM_INFO
	.align		4
.L_17:
        /*004c*/ 	.byte	0x04, 0x17
        /*004e*/ 	.short	(.L_19 - .L_18)
.L_18:
        /*0050*/ 	.word	0x00000000
        /*0054*/ 	.short	0x0000
        /*0056*/ 	.short	0x0000
        /*0058*/ 	.byte	0x00, 0xf4, 0x21, 0x00


	//----- nvinfo : EIATTR_MAXREG_COUNT
	.align		4
.L_19:
        /*005c*/ 	.byte	0x03, 0x1b
        /*005e*/ 	.short	0x00ff


	//----- nvinfo : EIATTR_EXIT_INSTR_OFFSETS
	.align		4
        /*0060*/ 	.byte	0x04, 0x1c
        /*0062*/ 	.short	(.L_21 - .L_20)


	//   ....[0]....
.L_20:
        /*0064*/ 	.word	0x00002350


	//   ....[1]....
        /*0068*/ 	.word	0x000023a0


	//----- nvinfo : EIATTR_REQNTID
	.align		4
.L_21:
        /*006c*/ 	.byte	0x04, 0x10
        /*006e*/ 	.short	(.L_23 - .L_22)
.L_22:
        /*0070*/ 	.word	0x00000080
        /*0074*/ 	.word	0x00000001
        /*0078*/ 	.word	0x00000001
.L_23:


//--------------------- .nv.callgraph             --------------------------
	.section	.nv.callgraph,"",@"SHT_CUDA_CALLGRAPH"
	.align	4
	.sectionentsize	8
	.align		4
        /*0000*/ 	.word	0x00000000
	.align		4
        /*0004*/ 	.word	0xffffffff
	.align		4
        /*0008*/ 	.word	0x00000000
	.align		4
        /*000c*/ 	.word	0xfffffffe
	.align		4
        /*0010*/ 	.word	0x00000000
	.align		4
        /*0014*/ 	.word	0xfffffffd
	.align		4
        /*0018*/ 	.word	0x00000000
	.align		4
        /*001c*/ 	.word	0xfffffffc


//--------------------- .nv.rel.action            --------------------------
	.section	.nv.rel.action,"",@"SHT_CUDA_RELOCINFO"
	.align	8
	.sectionentsize	8
        /*0000*/ 	.byte	0x73, 0x00, 0x00, 0x00, 0x00, 0x00, 0x00, 0x00, 0x00, 0x00, 0x00, 0x11, 0x25, 0x00, 0x05, 0x36


//--------------------- .nv.constant0.triton_tem_fused_addmm_1 --------------------------
	.section	.nv.constant0.triton_tem_fused_addmm_1,"a",@progbits
	.sectionflags	@""
	.align	4
.nv.constant0.triton_tem_fused_addmm_1:
	.zero		384


//--------------------- .text.triton_tem_fused_addmm_1 --------------------------
	.section	.text.triton_tem_fused_addmm_1,"ax",@progbits
	.sectionflags	@"SHF_BARRIERS=1"
	.sectioninfo	@"SHI_REGISTERS=68"
	.align	128
        .global         triton_tem_fused_addmm_1
        .type           triton_tem_fused_addmm_1,@function
        .size           triton_tem_fused_addmm_1,(.L_x_1 - triton_tem_fused_addmm_1)
        .other          triton_tem_fused_addmm_1,@"STO_CUDA_ENTRY STV_DEFAULT"
triton_tem_fused_addmm_1:
.text.triton_tem_fused_addmm_1:
[----:B------:R-:W-:Y:S02]  /*0000*/  IMAD.MOV.U32 R1, RZ, RZ, c[0x0][0x28] ;  /* 0x00000a00ff017624 */ /* 0x000fe400078e00ff */
[----:B------:R-:W1:Y:S01]  /*0010*/  S2R R9, SR_CTAID.X ;  /* 0x0000000000097919 */ /* 0x000e620000002500 */
[----:B------:R-:W-:Y:S01]  /*0020*/  IMAD.MOV.U32 R5, RZ, RZ, -0x8 ;  /* 0xfffffff8ff057424 */ /* 0x000fe200078e00ff */
[----:B------:R-:W-:Y:S02]  /*0030*/  ULDC.64 UR4, c[0x0][0x118] ;  /* 0x0000460000047ab9 */ /* 0x000fe40000000a00 */
[----:B------:R-:W2:Y:S01]  /*0040*/  S2R R44, SR_TID.X ;  /* 0x00000000002c7919 */ /* 0x000ea20000002100 */
[C---:B-1----:R-:W-:Y:S01]  /*0050*/  IMAD.HI R0, R9.reuse, 0x2aaaaaab, RZ ;  /* 0x2aaaaaab09007827 */ /* 0x042fe200078e02ff */
[----:B------:R-:W-:Y:S02]  /*0060*/  ISETP.GE.AND P3, PT, R9, RZ, PT ;  /* 0x000000ff0900720c */ /* 0x000fe40003f66270 */
[----:B--2---:R-:W-:Y:S02]  /*0070*/  SHF.R.U32.HI R15, RZ, 0x1, R44 ;  /* 0x00000001ff0f7819 */ /* 0x004fe4000001162c */
[----:B------:R-:W-:-:S02]  /*0080*/  SHF.R.U32.HI R3, RZ, 0x1f, R0 ;  /* 0x0000001fff037819 */ /* 0x000fc40000011600 */
[----:B------:R-:W-:Y:S02]  /*0090*/  LOP3.LUT R40, R44, 0x40, RZ, 0xc0, !PT ;  /* 0x000000402c287812 */ /* 0x000fe400078ec0ff */
[----:B------:R-:W-:Y:S02]  /*00a0*/  LEA.HI.SX32 R0, R0, R3, 0x1b ;  /* 0x0000000300007211 */ /* 0x000fe400078fdaff */
[----:B------:R-:W-:-:S03]  /*00b0*/  LOP3.LUT R41, R44, 0x10, RZ, 0xc0, !PT ;  /* 0x000000102c297812 */ /* 0x000fc600078ec0ff */
[C---:B------:R-:W-:Y:S01]  /*00c0*/  IMAD R2, R0.reuse, R5, 0x3 ;  /* 0x0000000300027424 */ /* 0x040fe200078e0205 */
[----:B------:R-:W-:Y:S01]  /*00d0*/  SHF.R.U32.HI R39, RZ, 0x1, R41 ;  /* 0x00000001ff277819 */ /* 0x000fe20000011629 */
[----:B------:R-:W-:-:S03]  /*00e0*/  IMAD R7, R0, -0xc0, R9 ;  /* 0xffffff4000077824 */ /* 0x000fc600078e0209 */
[----:B------:R-:W-:Y:S02]  /*00f0*/  IMNMX R4, R2, 0x8, PT ;  /* 0x0000000802047817 */ /* 0x000fe40003800200 */
[----:B------:R-:W-:Y:S02]  /*0100*/  IABS R6, R7 ;  /* 0x0000000700067213 */ /* 0x000fe40000000000 */
[-C--:B------:R-:W-:Y:S02]  /*0110*/  IABS R8, R4.reuse ;  /* 0x0000000400087213 */ /* 0x080fe40000000000 */
[-C--:B------:R-:W-:Y:S02]  /*0120*/  IABS R10, R4.reuse ;  /* 0x00000004000a7213 */ /* 0x080fe40000000000 */
[----:B------:R-:W1:Y:S01]  /*0130*/  I2F.RP R5, R8 ;  /* 0x0000000800057306 */ /* 0x000e620000209400 */
[----:B------:R-:W-:-:S07]  /*0140*/  LOP3.LUT R7, R7, R4, RZ, 0x3c, !PT ;  /* 0x0000000407077212 */ /* 0x000fce00078e3cff */
[----:B-1----:R-:W1:Y:S02]  /*0150*/  MUFU.RCP R5, R5 ;  /* 0x0000000500057308 */ /* 0x002e640000001000 */
[----:B-1----:R-:W-:-:S06]  /*0160*/  IADD3 R2, R5, 0xffffffe, RZ ;  /* 0x0ffffffe05027810 */ /* 0x002fcc0007ffe0ff */
[----:B------:R1:W2:Y:S02]  /*0170*/  F2I.FTZ.U32.TRUNC.NTZ R3, R2 ;  /* 0x0000000200037305 */ /* 0x0002a4000021f000 */
[----:B-1----:R-:W-:Y:S02]  /*0180*/  IMAD.MOV.U32 R2, RZ, RZ, RZ ;  /* 0x000000ffff027224 */ /* 0x002fe400078e00ff */
[----:B--2---:R-:W-:-:S04]  /*0190*/  IMAD.MOV R11, RZ, RZ, -R3 ;  /* 0x000000ffff0b7224 */ /* 0x004fc800078e0a03 */
[----:B------:R-:W-:-:S04]  /*01a0*/  IMAD R11, R11, R8, RZ ;  /* 0x000000080b0b7224 */ /* 0x000fc800078e02ff */
[----:B------:R-:W-:-:S04]  /*01b0*/  IMAD.HI.U32 R3, R3, R11, R2 ;  /* 0x0000000b03037227 */ /* 0x000fc800078e0002 */
[----:B------:R-:W-:Y:S01]  /*01c0*/  IMAD.MOV R11, RZ, RZ, -R10 ;  /* 0x000000ffff0b7224 */ /* 0x000fe200078e0a0a */
[----:B------:R-:W-:Y:S01]  /*01d0*/  IABS R10, R9 ;  /* 0x00000009000a7213 */ /* 0x000fe20000000000 */
[----:B------:R-:W-:-:S04]  /*01e0*/  IMAD.HI.U32 R2, R3, R6, RZ ;  /* 0x0000000603027227 */ /* 0x000fc800078e00ff */
[----:B------:R-:W-:Y:S02]  /*01f0*/  IMAD R5, R2, R11, R6 ;  /* 0x0000000b02057224 */ /* 0x000fe400078e0206 */
[----:B------:R-:W-:-:S03]  /*0200*/  IMAD.MOV.U32 R6, RZ, RZ, R10 ;  /* 0x000000ffff067224 */ /* 0x000fc600078e000a */
[----:B------:R-:W-:Y:S01]  /*0210*/  ISETP.GT.U32.AND P1, PT, R8, R5, PT ;  /* 0x000000050800720c */ /* 0x000fe20003f24070 */
[----:B------:R-:W-:-:S04]  /*0220*/  IMAD.HI.U32 R3, R3, R6, RZ ;  /* 0x0000000603037227 */ /* 0x000fc800078e00ff */
[----:B------:R-:W-:Y:S01]  /*0230*/  IMAD R3, R3, R11, R6 ;  /* 0x0000000b03037224 */ /* 0x000fe200078e0206 */
[----:B------:R-:W-:-:S04]  /*0240*/  LOP3.LUT R6, RZ, R4, RZ, 0x33, !PT ;  /* 0x00000004ff067212 */ /* 0x000fc800078e33ff */
[----:B------:R-:W-:-:S03]  /*0250*/  ISETP.GT.U32.AND P0, PT, R8, R3, PT ;  /* 0x000000030800720c */ /* 0x000fc60003f04070 */
[----:B------:R-:W-:Y:S01]  /*0260*/  @!P1 IMAD.IADD R5, R5, 0x1, -R8 ;  /* 0x0000000105059824 */ /* 0x000fe200078e0a08 */
[----:B------:R-:W-:-:S04]  /*0270*/  @!P1 IADD3 R2, R2, 0x1, RZ ;  /* 0x0000000102029810 */ /* 0x000fc80007ffe0ff */
[----:B------:R-:W-:Y:S02]  /*0280*/  ISETP.GE.U32.AND P2, PT, R5, R8, PT ;  /* 0x000000080500720c */ /* 0x000fe40003f46070 */
[----:B------:R-:W-:-:S03]  /*0290*/  SHF.R.U32.HI R5, RZ, 0x4, R44 ;  /* 0x00000004ff057819 */ /* 0x000fc6000001162c */
[----:B------:R-:W-:Y:S01]  /*02a0*/  @!P0 IMAD.IADD R3, R3, 0x1, -R8 ;  /* 0x0000000103038824 */ /* 0x000fe200078e0a08 */
[----:B------:R-:W-:Y:S02]  /*02b0*/  ISETP.GE.AND P0, PT, R7, RZ, PT ;  /* 0x000000ff0700720c */ /* 0x000fe40003f06270 */
[----:B------:R-:W-:Y:S02]  /*02c0*/  SGXT.U32 R5, R5, 0x3 ;  /* 0x000000030505781a */ /* 0x000fe40000000000 */
[----:B------:R-:W-:-:S03]  /*02d0*/  ISETP.GT.U32.AND P1, PT, R8, R3, PT ;  /* 0x000000030800720c */ /* 0x000fc60003f24070 */
[----:B------:R-:W-:Y:S02]  /*02e0*/  @P2 IADD3 R2, R2, 0x1, RZ ;  /* 0x0000000102022810 */ /* 0x000fe40007ffe0ff */
[----:B------:R-:W-:Y:S01]  /*02f0*/  ISETP.NE.AND P2, PT, R4, RZ, PT ;  /* 0x000000ff0400720c */ /* 0x000fe20003f45270 */
[----:B------:R-:W-:-:S03]  /*0300*/  IMAD.SHL.U32 R4, R44, 0x8, RZ ;  /* 0x000000082c047824 */ /* 0x000fc600078e00ff */
[----:B------:R-:W-:Y:S02]  /*0310*/  @!P0 IMAD.MOV R2, RZ, RZ, -R2 ;  /* 0x000000ffff028224 */ /* 0x000fe400078e0a02 */
[----:B------:R-:W-:Y:S02]  /*0320*/  LOP3.LUT R10, R4, 0x78, RZ, 0xc0, !PT ;  /* 0x00000078040a7812 */ /* 0x000fe400078ec0ff */
[----:B------:R-:W-:Y:S01]  /*0330*/  @!P1 IMAD.IADD R3, R3, 0x1, -R8 ;  /* 0x0000000103039824 */ /* 0x000fe200078e0a08 */
[----:B------:R-:W-:Y:S02]  /*0340*/  SEL R2, R6, R2, !P2 ;  /* 0x0000000206027207 */ /* 0x000fe40005000000 */
[----:B------:R-:W-:Y:S01]  /*0350*/  LOP3.LUT R14, R10, 0x38, R15, 0x78, !PT ;  /* 0x000000380a0e7812 */ /* 0x000fe200078e780f */
[----:B------:R-:W-:Y:S01]  /*0360*/  @!P3 IMAD.MOV R3, RZ, RZ, -R3 ;  /* 0x000000ffff03b224 */ /* 0x000fe200078e0a03 */
[----:B------:R-:W-:Y:S01]  /*0370*/  LOP3.LUT R37, R4, 0x38, RZ, 0xc0, !PT ;  /* 0x0000003804257812 */ /* 0x000fe200078ec0ff */
[----:B------:R-:W-:Y:S01]  /*0380*/  IMAD.SHL.U32 R2, R2, 0x20, RZ ;  /* 0x0000002002027824 */ /* 0x000fe200078e00ff */
[----:B------:R-:W-:Y:S01]  /*0390*/  LOP3.LUT R58, R4, 0x8, RZ, 0xc0, !PT ;  /* 0x00000008043a7812 */ /* 0x000fe200078ec0ff */
[----:B------:R-:W-:Y:S01]  /*03a0*/  IMAD R23, R5, 0x80, R14 ;  /* 0x0000008005177824 */ /* 0x000fe200078e020e */
[----:B------:R-:W-:-:S02]  /*03b0*/  SEL R3, R6, R3, !P2 ;  /* 0x0000000306037207 */ /* 0x000fc40005000000 */
[C-C-:B------:R-:W-:Y:S02]  /*03c0*/  LOP3.LUT R8, R2.reuse, 0x8, R5.reuse, 0xfe, !PT ;  /* 0x0000000802087812 */ /* 0x140fe400078efe05 */
[----:B------:R-:W-:Y:S01]  /*03d0*/  LOP3.LUT R9, R2, 0x10, R5, 0xfe, !PT ;  /* 0x0000001002097812 */ /* 0x000fe200078efe05 */
[----:B------:R-:W-:Y:S01]  /*03e0*/  IMAD R42, R0, 0x8, R3 ;  /* 0x00000008002a7824 */ /* 0x000fe200078e0203 */
[----:B------:R-:W-:Y:S01]  /*03f0*/  LOP3.LUT R7, R2, R5, RZ, 0xfc, !PT ;  /* 0x0000000502077212 */ /* 0x000fe200078efcff */
[----:B------:R-:W-:Y:S01]  /*0400*/  IMAD.HI R12, R8, 0x2aaaaaab, RZ ;  /* 0x2aaaaaab080c7827 */ /* 0x000fe200078e02ff */
[----:B------:R-:W-:Y:S02]  /*0410*/  LOP3.LUT R10, R2, 0x18, R5, 0xfe, !PT ;  /* 0x00000018020a7812 */ /* 0x000fe400078efe05 */
[----:B------:R-:W-:Y:S01]  /*0420*/  LOP3.LUT R43, R4, 0x20, RZ, 0xc0, !PT ;  /* 0x00000020042b7812 */ /* 0x000fe200078ec0ff */
[----:B------:R-:W-:Y:S01]  /*0430*/  IMAD.HI R13, R9, 0x2aaaaaab, RZ ;  /* 0x2aaaaaab090d7827 */ /* 0x000fe200078e02ff */
[----:B------:R-:W-:-:S02]  /*0440*/  SHF.R.U32.HI R3, RZ, 0x1f, R12 ;  /* 0x0000001fff037819 */ /* 0x000fc4000001160c */
[----:B------:R-:W-:Y:S01]  /*0450*/  LOP3.LUT R61, R4, 0x18, RZ, 0xc0, !PT ;  /* 0x00000018043d7812 */ /* 0x000fe200078ec0ff */
[----:B------:R-:W-:Y:S01]  /*0460*/  IMAD.HI R6, R7, 0x2aaaaaab, RZ ;  /* 0x2aaaaaab07067827 */ /* 0x000fe200078e02ff */
[----:B------:R-:W-:Y:S02]  /*0470*/  SHF.R.U32.HI R0, RZ, 0x1f, R13 ;  /* 0x0000001fff007819 */ /* 0x000fe4000001160d */
[----:B------:R-:W-:Y:S01]  /*0480*/  LEA.HI R19, R12, R3, RZ, 0x19 ;  /* 0x000000030c137211 */ /* 0x000fe200078fc8ff */
[----:B------:R-:W-:Y:S01]  /*0490*/  IMAD.SHL.U32 R42, R42, 0x20, RZ ;  /* 0x000000202a2a7824 */ /* 0x000fe200078e00ff */
[----:B------:R-:W-:Y:S01]  /*04a0*/  SHF.R.U32.HI R11, RZ, 0x1f, R6 ;  /* 0x0000001fff0b7819 */ /* 0x000fe20000011606 */
[----:B------:R-:W-:Y:S01]  /*04b0*/  IMAD.HI R12, R10, 0x2aaaaaab, RZ ;  /* 0x2aaaaaab0a0c7827 */ /* 0x000fe200078e02ff */
[----:B------:R-:W-:Y:S02]  /*04c0*/  LEA.HI R22, R13, R0, RZ, 0x19 ;  /* 0x000000000d167211 */ /* 0x000fe400078fc8ff */
[----:B------:R-:W-:Y:S01]  /*04d0*/  LOP3.LUT R0, R42, R5, RZ, 0xfc, !PT ;  /* 0x000000052a007212 */ /* 0x000fe200078efcff */
[----:B------:R-:W-:Y:S01]  /*04e0*/  IMAD R19, R19, -0x300, R8 ;  /* 0xfffffd0013137824 */ /* 0x000fe200078e0208 */
[----:B------:R-:W-:Y:S01]  /*04f0*/  LEA.HI R20, R6, R11, RZ, 0x19 ;  /* 0x0000000b06147211 */ /* 0x000fe200078fc8ff */
[----:B------:R-:W-:Y:S01]  /*0500*/  IMAD R22, R22, -0x300, R9 ;  /* 0xfffffd0016167824 */ /* 0x000fe200078e0209 */
[--C-:B------:R-:W-:Y:S01]  /*0510*/  LOP3.LUT R3, R42, 0x8, R5.reuse, 0xfe, !PT ;  /* 0x000000082a037812 */ /* 0x100fe200078efe05 */
[----:B------:R-:W-:Y:S01]  /*0520*/  IMAD.HI R11, R0, 0x3531dec1, RZ ;  /* 0x3531dec1000b7827 */ /* 0x000fe200078e02ff */
[----:B------:R-:W-:-:S02]  /*0530*/  LOP3.LUT R6, R42, 0x10, R5, 0xfe, !PT ;  /* 0x000000102a067812 */ /* 0x000fc400078efe05 */
[----:B------:R-:W-:Y:S01]  /*0540*/  SHF.R.U32.HI R21, RZ, 0x1f, R12 ;  /* 0x0000001fff157819 */ /* 0x000fe2000001160c */
[----:B------:R-:W-:Y:S01]  /*0550*/  IMAD.HI R13, R3, 0x3531dec1, RZ ;  /* 0x3531dec1030d7827 */ /* 0x000fe200078e02ff */
[----:B------:R-:W-:Y:S02]  /*0560*/  LOP3.LUT R5, R42, 0x18, R5, 0xfe, !PT ;  /* 0x000000182a057812 */ /* 0x000fe400078efe05 */
[----:B------:R-:W-:Y:S01]  /*0570*/  LEA.HI R21, R12, R21, RZ, 0x19 ;  /* 0x000000150c157211 */ /* 0x000fe200078fc8ff */
[----:B------:R-:W-:Y:S01]  /*0580*/  IMAD.HI R15, R6, 0x3531dec1, RZ ;  /* 0x3531dec1060f7827 */ /* 0x000fe200078e02ff */
[----:B------:R-:W-:Y:S02]  /*0590*/  SHF.R.U32.HI R12, RZ, 0x1f, R11 ;  /* 0x0000001fff0c7819 */ /* 0x000fe4000001160b */
[----:B------:R-:W-:Y:S01]  /*05a0*/  SHF.R.U32.HI R14, RZ, 0x1f, R13 ;  /* 0x0000001fff0e7819 */ /* 0x000fe2000001160d */
[----:B------:R-:W-:Y:S01]  /*05b0*/  IMAD.HI R17, R5, 0x3531dec1, RZ ;  /* 0x3531dec105117827 */ /* 0x000fe200078e02ff */
[----:B------:R-:W-:-:S02]  /*05c0*/  SHF.R.U32.HI R16, RZ, 0x1f, R15 ;  /* 0x0000001fff107819 */ /* 0x000fc4000001160f */
[----:B------:R-:W-:Y:S01]  /*05d0*/  LEA.HI R11, R11, R12, RZ, 0x1c ;  /* 0x0000000c0b0b7211 */ /* 0x000fe200078fe0ff */
[----:B------:R-:W-:Y:S01]  /*05e0*/  IMAD R20, R20, -0x300, R7 ;  /* 0xfffffd0014147824 */ /* 0x000fe200078e0207 */
[----:B------:R-:W-:Y:S01]  /*05f0*/  SHF.R.U32.HI R18, RZ, 0x1f, R17 ;  /* 0x0000001fff127819 */ /* 0x000fe20000011611 */
[----:B------:R-:W-:Y:S01]  /*0600*/  IMAD R21, R21, -0x300, R10 ;  /* 0xfffffd0015157824 */ /* 0x000fe200078e020a */
[----:B------:R-:W-:Y:S01]  /*0610*/  LEA.HI R14, R13, R14, RZ, 0x1c ;  /* 0x0000000e0d0e7211 */ /* 0x000fe200078fe0ff */
[----:B------:R-:W-:Y:S01]  /*0620*/  IMAD R11, R11, -0x4d, R0 ;  /* 0xffffffb30b0b7824 */ /* 0x000fe200078e0200 */
[----:B------:R-:W-:Y:S01]  /*0630*/  LEA.HI R15, R15, R16, RZ, 0x1c ;  /* 0x000000100f0f7211 */ /* 0x000fe200078fe0ff */
[----:B------:R-:W-:Y:S01]  /*0640*/  IMAD.MOV.U32 R0, RZ, RZ, 0x2 ;  /* 0x00000002ff007424 */ /* 0x000fe200078e00ff */
[----:B------:R-:W-:Y:S01]  /*0650*/  LEA.HI R18, R17, R18, RZ, 0x1c ;  /* 0x0000001211127211 */ /* 0x000fe200078fe0ff */
[----:B------:R-:W-:Y:S01]  /*0660*/  IMAD R14, R14, -0x4d, R3 ;  /* 0xffffffb30e0e7824 */ /* 0x000fe200078e0203 */
[----:B------:R-:W-:Y:S01]  /*0670*/  LOP3.LUT R60, R39, 0x20, R4, 0xf8, !PT ;  /* 0x00000020273c7812 */ /* 0x000fe200078ef804 */
[----:B------:R-:W-:Y:S01]  /*0680*/  IMAD R15, R15, -0x4d, R6 ;  /* 0xffffffb30f0f7824 */ /* 0x000fe200078e0206 */
[----:B------:R-:W-:Y:S01]  /*0690*/  LOP3.LUT R38, R43, 0x18, R44, 0xf8, !PT ;  /* 0x000000182b267812 */ /* 0x000fe200078ef82c */
[----:B------:R-:W-:Y:S01]  /*06a0*/  IMAD R54, R11, 0x300, RZ ;  /* 0x000003000b367824 */ /* 0x000fe200078e02ff */
[--C-:B------:R-:W-:Y:S01]  /*06b0*/  LOP3.LUT R59, R39, 0x30, R4.reuse, 0xf8, !PT ;  /* 0x00000030273b7812 */ /* 0x100fe200078ef804 */
[----:B------:R-:W-:Y:S01]  /*06c0*/  IMAD R53, R14, 0x300, RZ ;  /* 0x000003000e357824 */ /* 0x000fe200078e02ff */
[--C-:B------:R-:W-:Y:S01]  /*06d0*/  LOP3.LUT R2, R2, 0x18, R4.reuse, 0xf8, !PT ;  /* 0x0000001802027812 */ /* 0x100fe200078ef804 */
[----:B------:R-:W-:Y:S01]  /*06e0*/  IMAD R18, R18, -0x4d, R5 ;  /* 0xffffffb312127824 */ /* 0x000fe200078e0205 */
[--C-:B------:R-:W-:Y:S01]  /*06f0*/  LOP3.LUT R7, R54, 0x78, R4.reuse, 0xf8, !PT ;  /* 0x0000007836077812 */ /* 0x100fe200078ef804 */
[----:B------:R-:W-:Y:S01]  /*0700*/  IMAD R52, R15, 0x300, RZ ;  /* 0x000003000f347824 */ /* 0x000fe200078e02ff */
[----:B------:R-:W-:Y:S01]  /*0710*/  LOP3.LUT R9, R53, 0x78, R4, 0xf8, !PT ;  /* 0x0000007835097812 */ /* 0x000fe200078ef804 */
[----:B------:R-:W-:-:S02]  /*0720*/  IMAD R51, R18, 0x300, RZ ;  /* 0x0000030012337824 */ /* 0x000fc400078e02ff */
[----:B------:R-:W-:Y:S01]  /*0730*/  IMAD R50, R20, 0x300, RZ ;  /* 0x0000030014327824 */ /* 0x000fe200078e02ff */
[--C-:B------:R-:W-:Y:S01]  /*0740*/  LOP3.LUT R11, R52, 0x78, R4.reuse, 0xf8, !PT ;  /* 0x00000078340b7812 */ /* 0x100fe200078ef804 */
[----:B------:R-:W-:Y:S01]  /*0750*/  IMAD.SHL.U32 R5, R23, 0x2, RZ ;  /* 0x0000000217057824 */ /* 0x000fe200078e00ff */
[--C-:B------:R-:W-:Y:S01]  /*0760*/  LOP3.LUT R13, R51, 0x78, R4.reuse, 0xf8, !PT ;  /* 0x00000078330d7812 */ /* 0x100fe200078ef804 */
[----:B------:R-:W-:Y:S01]  /*0770*/  IMAD.WIDE R6, R7, R0, c[0x0][0x160] ;  /* 0x0000580007067625 */ /* 0x000fe200078e0200 */
[----:B------:R-:W-:-:S03]  /*0780*/  LOP3.LUT R3, R50, 0x78, R4, 0xf8, !PT ;  /* 0x0000007832037812 */ /* 0x000fc600078ef804 */
[----:B------:R-:W-:Y:S01]  /*0790*/  IMAD R57, R19, 0x300, RZ ;  /* 0x0000030013397824 */ /* 0x000fe200078e02ff */
[----:B------:R1:W-:Y:S01]  /*07a0*/  LDGSTS.E.BYPASS.128 [R5], [R6.64] ;  /* 0x0000000006057fae */ /* 0x0003e2000b901c44 */
[----:B------:R-:W-:Y:S02]  /*07b0*/  IMAD R56, R22, 0x300, RZ ;  /* 0x0000030016387824 */ /* 0x000fe400078e02ff */
[----:B------:R-:W-:Y:S01]  /*07c0*/  IMAD R55, R21, 0x300, RZ ;  /* 0x0000030015377824 */ /* 0x000fe200078e02ff */
[----:B------:R-:W-:Y:S01]  /*07d0*/  LOP3.LUT R15, R57, 0x78, R4, 0xf8, !PT ;  /* 0x00000078390f7812 */ /* 0x000fe200078ef804 */
[----:B------:R-:W-:-:S03]  /*07e0*/  IMAD.WIDE R8, R9, R0, c[0x0][0x160] ;  /* 0x0000580009087625 */ /* 0x000fc600078e0200 */
[--C-:B------:R-:W-:Y:S01]  /*07f0*/  LOP3.LUT R17, R55, 0x78, R4.reuse, 0xf8, !PT ;  /* 0x0000007837117812 */ /* 0x100fe200078ef804 */
[-C--:B------:R-:W-:Y:S01]  /*0800*/  IMAD.WIDE R10, R11, R0.reuse, c[0x0][0x160] ;  /* 0x000058000b0a7625 */ /* 0x080fe200078e0200 */
[----:B------:R2:W-:Y:S01]  /*0810*/  LDGSTS.E.BYPASS.128 [R5+0x800], [R8.64] ;  /* 0x0080000008057fae */ /* 0x0005e2000b901c44 */
[----:B-1----:R-:W-:Y:S02]  /*0820*/  LOP3.LUT R7, R56, 0x78, R4, 0xf8, !PT ;  /* 0x0000007838077812 */ /* 0x002fe400078ef804 */
[-C--:B------:R-:W-:Y:S01]  /*0830*/  IMAD.WIDE R12, R13, R0.reuse, c[0x0][0x160] ;  /* 0x000058000d0c7625 */ /* 0x080fe200078e0200 */
[----:B------:R1:W-:Y:S01]  /*0840*/  LDGSTS.E.BYPASS.128 [R5+0x1000], [R10.64] ;  /* 0x010000000a057fae */ /* 0x0003e2000b901c44 */
[----:B------:R-:W-:Y:S02]  /*0850*/  SHF.R.U32.HI R6, RZ, 0x2, R44 ;  /* 0x00000002ff067819 */ /* 0x000fe4000001162c */
[-C--:B------:R-:W-:Y:S01]  /*0860*/  IMAD.WIDE R16, R17, R0.reuse, c[0x0][0x168] ;  /* 0x00005a0011107625 */ /* 0x080fe200078e0200 */
[----:B------:R3:W-:Y:S03]  /*0870*/  LDGSTS.E.BYPASS.128 [R5+0x1800], [R12.64] ;  /* 0x018000000c057fae */ /* 0x0007e6000b901c44 */
[----:B------:R-:W-:Y:S01]  /*0880*/  IMAD.WIDE R64, R54, 0x2, RZ ;  /* 0x0000000236407825 */ /* 0x000fe200078e02ff */
[----:B------:R-:W0:Y:S03]  /*0890*/  LDGDEPBAR ;  /* 0x00000000000079af */ /* 0x000e260000000000 */
[----:B--2---:R-:W-:Y:S01]  /*08a0*/  IMAD.WIDE R8, R3, R0, c[0x0][0x168] ;  /* 0x00005a0003087625 */ /* 0x004fe200078e0200 */
[----:B------:R-:W-:-:S03]  /*08b0*/  LOP3.LUT R3, R6, 0x8, RZ, 0xc0, !PT ;  /* 0x0000000806037812 */ /* 0x000fc600078ec0ff */
[-C--:B-1----:R-:W-:Y:S01]  /*08c0*/  IMAD.WIDE R10, R15, R0.reuse, c[0x0][0x168] ;  /* 0x00005a000f0a7625 */ /* 0x082fe200078e0200 */
[----:B------:R1:W-:Y:S01]  /*08d0*/  LDGSTS.E.BYPASS.128 [R5+0x2000], [R8.64] ;  /* 0x0200000008057fae */ /* 0x0003e2000b901c44 */
[----:B------:R-:W-:Y:S02]  /*08e0*/  LOP3.LUT R36, R3, 0x7, R44, 0xf8, !PT ;  /* 0x0000000703247812 */ /* 0x000fe400078ef82c */
[----:B------:R-:W-:Y:S01]  /*08f0*/  IMAD.WIDE R14, R7, R0, c[0x0][0x168] ;  /* 0x00005a00070e7625 */ /* 0x000fe200078e0200 */
[----:B------:R2:W-:Y:S01]  /*0900*/  LDGSTS.E.BYPASS.128 [R5+0x2800], [R10.64] ;  /* 0x028000000a057fae */ /* 0x0005e2000b901c44 */
[----:B------:R-:W-:-:S03]  /*0910*/  SHF.R.U32.HI R7, RZ, 0x2, R40 ;  /* 0x00000002ff077819 */ /* 0x000fc60000011628 */
[----:B------:R3:W-:Y:S01]  /*0920*/  LDGSTS.E.BYPASS.128 [R5+0x3000], [R14.64] ;  /* 0x030000000e057fae */ /* 0x0007e2000b901c44 */
[C---:B------:R-:W-:Y:S02]  /*0930*/  LOP3.LUT R45, R7.reuse, 0xf, R44, 0xf8, !PT ;  /* 0x0000000f072d7812 */ /* 0x040fe400078ef82c */
[----:B------:R-:W-:Y:S01]  /*0940*/  LOP3.LUT R7, R7, 0xf, R6, 0xf8, !PT ;  /* 0x0000000f07077812 */ /* 0x000fe200078ef806 */
[----:B------:R4:W-:Y:S01]  /*0950*/  LDGSTS.E.BYPASS.128 [R5+0x3800], [R16.64] ;  /* 0x0380000010057fae */ /* 0x0009e2000b901c44 */
[----:B-1----:R-:W-:Y:S01]  /*0960*/  LOP3.LUT R9, R37, 0x18, R44, 0x78, !PT ;  /* 0x0000001825097812 */ /* 0x002fe200078e782c */
[----:B------:R-:W-:Y:S01]  /*0970*/  IMAD.SHL.U32 R45, R45, 0x80, RZ ;  /* 0x000000802d2d7824 */ /* 0x000fe200078e00ff */
[----:B------:R-:W-:Y:S01]  /*0980*/  LOP3.LUT R8, R39, 0x38, R4, 0x78, !PT ;  /* 0x0000003827087812 */ /* 0x000fe200078e7804 */
[----:B------:R-:W0:Y:S01]  /*0990*/  LDGDEPBAR ;  /* 0x00000000000079af */ /* 0x000e220000000000 */
[----:B--2---:R-:W-:Y:S01]  /*09a0*/  IMAD.SHL.U32 R10, R36, 0x80, RZ ;  /* 0x00000080240a7824 */ /* 0x004fe200078e00ff */
[----:B------:R-:W-:-:S02]  /*09b0*/  LOP3.LUT R7, R7, R42, RZ, 0xfc, !PT ;  /* 0x0000002a07077212 */ /* 0x000fc400078efcff */
[----:B------:R-:W-:Y:S01]  /*09c0*/  LOP3.LUT R8, R45, R8, RZ, 0xfc, !PT ;  /* 0x000000082d087212 */ /* 0x000fe200078efcff */
[----:B------:R-:W-:Y:S01]  /*09d0*/  IMAD.IADD R47, R9, 0x1, R10 ;  /* 0x00000001092f7824 */ /* 0x000fe200078e020a */
[----:B------:R-:W-:Y:S02]  /*09e0*/  LOP3.LUT R48, R10, R9, RZ, 0xfc, !PT ;  /* 0x000000090a307212 */ /* 0x000fe400078efcff */
[----:B------:R-:W-:Y:S01]  /*09f0*/  LOP3.LUT R9, R4, 0x10, R58, 0x2e, !PT ;  /* 0x0000001004097812 */ /* 0x000fe200078e2e3a */
[----:B------:R-:W-:Y:S01]  /*0a00*/  IMAD.SHL.U32 R49, R8, 0x2, RZ ;  /* 0x0000000208317824 */ /* 0x000fe200078e00ff */
[--C-:B----4-:R-:W-:Y:S01]  /*0a10*/  LOP3.LUT R16, R60, 0x20, R61.reuse, 0x1e, !PT ;  /* 0x000000203c107812 */ /* 0x110fe200078e1e3d */
[----:B------:R-:W-:Y:S01]  /*0a20*/  IMAD.SHL.U32 R48, R48, 0x2, RZ ;  /* 0x0000000230307824 */ /* 0x000fe200078e00ff */
[----:B------:R-:W-:Y:S01]  /*0a30*/  LOP3.LUT R8, R9, 0x20, R4, 0xf8, !PT ;  /* 0x0000002009087812 */ /* 0x000fe200078ef804 */
[----:B------:R-:W-:Y:S01]  /*0a40*/  IMAD.SHL.U32 R47, R47, 0x2, RZ ;  /* 0x000000022f2f7824 */ /* 0x000fe200078e00ff */
[----:B------:R-:W-:-:S02]  /*0a50*/  LOP3.LUT R17, R38, 0x20, R61, 0x1e, !PT ;  /* 0x0000002026117812 */ /* 0x000fc400078e1e3d */
[----:B------:R-:W-:Y:S02]  /*0a60*/  LOP3.LUT R8, R45, R8, R39, 0xf6, !PT ;  /* 0x000000082d087212 */ /* 0x000fe400078ef627 */
[----:B------:R-:W-:Y:S01]  /*0a70*/  LOP3.LUT R16, R16, R45, RZ, 0xfc, !PT ;  /* 0x0000002d10107212 */ /* 0x000fe200078efcff */
[----:B------:R-:W-:Y:S01]  /*0a80*/  IMAD R17, R36, 0x80, R17 ;  /* 0x0000008024117824 */ /* 0x000fe200078e0211 */
[--C-:B------:R-:W-:Y:S01]  /*0a90*/  LOP3.LUT R60, R60, 0x60, R61.reuse, 0x1e, !PT ;  /* 0x000000603c3c7812 */ /* 0x100fe200078e1e3d */
[----:B------:R-:W-:Y:S01]  /*0aa0*/  IMAD.SHL.U32 R35, R8, 0x2, RZ ;  /* 0x0000000208237824 */ /* 0x000fe200078e00ff */
[----:B------:R-:W-:Y:S01]  /*0ab0*/  LOP3.LUT R61, R38, 0x60, R61, 0x1e, !PT ;  /* 0x00000060263d7812 */ /* 0x000fe200078e1e3d */
[----:B------:R-:W-:Y:S01]  /*0ac0*/  IMAD.SHL.U32 R34, R16, 0x2, RZ ;  /* 0x0000000210227824 */ /* 0x000fe200078e00ff */
[----:B------:R-:W-:-:S04]  /*0ad0*/  DEPBAR.LE SB0, 0x0 ;  /* 0x000080000000791a */ /* 0x000fc80000000000 */
[----:B------:R-:W-:Y:S01]  /*0ae0*/  BAR.SYNC.DEFER_BLOCKING 0x0 ;  /* 0x0000000000007b1d */ /* 0x000fe20000010000 */
[----:B------:R-:W-:Y:S01]  /*0af0*/  IMAD.SHL.U32 R32, R17, 0x2, RZ ;  /* 0x0000000211207824 */ /* 0x000fe200078e00ff */
[----:B------:R-:W-:-:S05]  /*0b00*/  LOP3.LUT R38, R60, R45, RZ, 0xfc, !PT ;  /* 0x0000002d3c267212 */ /* 0x000fca00078efcff */
[----:B------:R-:W-:Y:S01]  /*0b10*/  IMAD.SHL.U32 R38, R38, 0x2, RZ ;  /* 0x0000000226267824 */ /* 0x000fe200078e00ff */
[----:B------:R-:W-:Y:S04]  /*0b20*/  LDSM.16.M88.4 R20, [R49] ;  /* 0x000000003114783b */ /* 0x000fe80000000200 */
[----:B------:R-:W1:Y:S04]  /*0b30*/  LDSM.16.M88.4 R28, [R48+0x2000] ;  /* 0x00200000301c783b */ /* 0x000e680000000200 */
[----:B------:R-:W2:Y:S04]  /*0b40*/  LDSM.16.M88.4 R24, [R47+0x3000] ;  /* 0x003000002f18783b */ /* 0x000ea80000000200 */
[----:B---3--:R-:W3:Y:S04]  /*0b50*/  LDSM.16.M88.4 R12, [R35] ;  /* 0x00000000230c783b */ /* 0x008ee80000000200 */
[----:B------:R-:W-:Y:S01]  /*0b60*/  LDSM.16.M88.4 R16, [R34] ;  /* 0x000000002210783b */ /* 0x000fe20000000200 */
[C---:B-1----:R-:W-:Y:S08]  /*0b70*/  HMMA.16816.F32.BF16 R8, R20.reuse, R28, RZ ;  /* 0x0000001c1408723c */ /* 0x042ff000000418ff */
[----:B--2---:R-:W-:-:S15]  /*0b80*/  HMMA.16816.F32.BF16 R20, R20, R24, RZ ;  /* 0x000000181414723c */ /* 0x004fde00000418ff */
[----:B------:R-:W-:-:S01]  /*0b90*/  NOP ;  /* 0x0000000000007918 */ /* 0x000fc20000000000 */
[C---:B---3--:R-:W-:Y:S01]  /*0ba0*/  HMMA.16816.F32.BF16 R28, R12.reuse, R30, R8 ;  /* 0x0000001e0c1c723c */ /* 0x048fe20000041808 */
[----:B------:R-:W1:Y:S07]  /*0bb0*/  LDSM.16.M88.4 R8, [R32+0x2000] ;  /* 0x002000002008783b */ /* 0x000e6e0000000200 */
[----:B------:R-:W-:Y:S01]  /*0bc0*/  HMMA.16816.F32.BF16 R24, R12, R26, R20 ;  /* 0x0000001a0c18723c */ /* 0x000fe20000041814 */
[----:B------:R-:W2:Y:S06]  /*0bd0*/  LDSM.16.M88.4 R20, [R32+0x3000] ;  /* 0x003000002014783b */ /* 0x000eac0000000200 */
[----:B------:R-:W-:-:S04]  /*0be0*/  LOP3.LUT R12, R59, 0x30, R58, 0x1e, !PT ;  /* 0x000000303b0c7812 */ /* 0x000fc800078e1e3a */
[----:B------:R-:W-:-:S05]  /*0bf0*/  LOP3.LUT R12, R12, R45, RZ, 0xfc, !PT ;  /* 0x0000002d0c0c7212 */ /* 0x000fca00078efcff */
[----:B------:R-:W-:-:S05]  /*0c00*/  IMAD.SHL.U32 R33, R12, 0x2, RZ ;  /* 0x000000020c217824 */ /* 0x000fca00078e00ff */
[----:B------:R-:W3:Y:S01]  /*0c10*/  LDSM.16.M88.4 R12, [R33] ;  /* 0x00000000210c783b */ /* 0x000ee20000000200 */
[C---:B-1----:R-:W-:Y:S07]  /*0c20*/  HMMA.16816.F32.BF16 R28, R16.reuse, R8, R28 ;  /* 0x00000008101c723c */ /* 0x042fee000004181c */
[----:B------:R-:W-:Y:S01]  /*0c30*/  LOP3.LUT R9, R37, 0x40, RZ, 0xfc, !PT ;  /* 0x0000004025097812 */ /* 0x000fe200078efcff */
[----:B--2---:R-:W-:Y:S07]  /*0c40*/  HMMA.16816.F32.BF16 R24, R16, R20, R24 ;  /* 0x000000141018723c */ /* 0x004fee0000041818 */
[----:B------:R-:W-:-:S02]  /*0c50*/  LOP3.LUT R16, R39, 0x40, R37, 0x1e, !PT ;  /* 0x0000004027107812 */ /* 0x000fc400078e1e25 */
[----:B------:R-:W-:Y:S02]  /*0c60*/  LOP3.LUT R17, R9, 0x18, R44, 0x78, !PT ;  /* 0x0000001809117812 */ /* 0x000fe400078e782c */
[----:B------:R-:W-:-:S03]  /*0c70*/  LOP3.LUT R16, R16, R45, RZ, 0xfc, !PT ;  /* 0x0000002d10107212 */ /* 0x000fc600078efcff */
[----:B------:R-:W-:Y:S02]  /*0c80*/  IMAD R17, R36, 0x80, R17 ;  /* 0x0000008024117824 */ /* 0x000fe400078e0211 */
[----:B------:R-:W-:Y:S02]  /*0c90*/  IMAD.SHL.U32 R46, R16, 0x2, RZ ;  /* 0x00000002102e7824 */ /* 0x000fe400078e00ff */
[----:B------:R-:W-:Y:S01]  /*0ca0*/  IMAD.SHL.U32 R37, R17, 0x2, RZ ;  /* 0x0000000211257824 */ /* 0x000fe200078e00ff */
[----:B---3--:R-:W-:Y:S02]  /*0cb0*/  HMMA.16816.F32.BF16 R8, R12, R10, R28 ;  /* 0x0000000a0c08723c */ /* 0x008fe4000004181c */
[----:B------:R-:W-:Y:S01]  /*0cc0*/  LDSM.16.M88.4 R16, [R46] ;  /* 0x000000002e10783b */ /* 0x000fe20000000200 */
[----:B------:R-:W-:-:S03]  /*0cd0*/  IMAD R36, R36, 0x80, R61 ;  /* 0x0000008024247824 */ /* 0x000fc600078e023d */
[----:B------:R-:W1:Y:S01]  /*0ce0*/  LDSM.16.M88.4 R28, [R37+0x3000] ;  /* 0x00300000251c783b */ /* 0x000e620000000200 */
[----:B------:R-:W-:Y:S01]  /*0cf0*/  IMAD.SHL.U32 R36, R36, 0x2, RZ ;  /* 0x0000000224247824 */ /* 0x000fe200078e00ff */
[----:B------:R-:W-:Y:S02]  /*0d00*/  HMMA.16816.F32.BF16 R20, R12, R22, R24 ;  /* 0x000000160c14723c */ /* 0x000fe40000041818 */
[----:B------:R-:W2:-:S15]  /*0d10*/  LDSM.16.M88.4 R12, [R37+0x2000] ;  /* 0x00200000250c783b */ /* 0x000e9e0000000200 */
[----:B------:R-:W-:-:S07]  /*0d20*/  NOP ;  /* 0x0000000000007918 */ /* 0x000fce0000000000 */
[C---:B-1----:R-:W-:Y:S08]  /*0d30*/  HMMA.16816.F32.BF16 R20, R16.reuse, R28, R20 ;  /* 0x0000001c1014723c */ /* 0x042ff00000041814 */
[----:B--2---:R-:W-:Y:S01]  /*0d40*/  HMMA.16816.F32.BF16 R8, R16, R12, R8 ;  /* 0x0000000c1008723c */ /* 0x004fe20000041808 */
[----:B------:R-:W-:Y:S06]  /*0d50*/  LDSM.16.M88.4 R16, [R36+0x2000] ;  /* 0x002000002410783b */ /* 0x000fec0000000200 */
[----:B------:R-:W-:-:S02]  /*0d60*/  LOP3.LUT R13, R58, 0x50, RZ, 0xfc, !PT ;  /* 0x000000503a0d7812 */ /* 0x000fc400078efcff */
[----:B------:R-:W-:Y:S02]  /*0d70*/  LOP3.LUT R58, R59, 0x70, R58, 0x1e, !PT ;  /* 0x000000703b3a7812 */ /* 0x000fe400078e1e3a */
[----:B------:R-:W-:-:S04]  /*0d80*/  LOP3.LUT R13, R13, 0x10, R4, 0x78, !PT ;  /* 0x000000100d0d7812 */ /* 0x000fc800078e7804 */
[----:B------:R-:W-:-:S04]  /*0d90*/  LOP3.LUT R12, R13, 0x20, R4, 0xf8, !PT ;  /* 0x000000200d0c7812 */ /* 0x000fc800078ef804 */
[----:B------:R-:W-:Y:S02]  /*0da0*/  LOP3.LUT R39, R45, R12, R39, 0xf6, !PT ;  /* 0x0000000c2d277212 */ /* 0x000fe400078ef627 */
[----:B------:R-:W-:-:S03]  /*0db0*/  LOP3.LUT R45, R58, R45, RZ, 0xfc, !PT ;  /* 0x0000002d3a2d7212 */ /* 0x000fc600078efcff */
[----:B------:R-:W-:Y:S02]  /*0dc0*/  IMAD.SHL.U32 R39, R39, 0x2, RZ ;  /* 0x0000000227277824 */ /* 0x000fe400078e00ff */
[----:B------:R-:W-:-:S03]  /*0dd0*/  IMAD.SHL.U32 R45, R45, 0x2, RZ ;  /* 0x000000022d2d7824 */ /* 0x000fc600078e00ff */
[----:B------:R-:W1:Y:S02]  /*0de0*/  LDSM.16.M88.4 R24, [R39] ;  /* 0x000000002718783b */ /* 0x000e640000000200 */
[C---:B-1----:R-:W-:Y:S02]  /*0df0*/  HMMA.16816.F32.BF16 R8, R24.reuse, R14, R8 ;  /* 0x0000000e1808723c */ /* 0x042fe40000041808 */
[----:B------:R-:W1:Y:S06]  /*0e00*/  LDSM.16.M88.4 R12, [R38] ;  /* 0x00000000260c783b */ /* 0x000e6c0000000200 */
[----:B------:R-:W-:Y:S01]  /*0e10*/  HMMA.16816.F32.BF16 R28, R24, R30, R20 ;  /* 0x0000001e181c723c */ /* 0x000fe20000041814 */
[----:B------:R-:W2:Y:S04]  /*0e20*/  LDSM.16.M88.4 R24, [R36+0x3000] ;  /* 0x003000002418783b */ /* 0x000ea80000000200 */
[----:B------:R-:W3:Y:S11]  /*0e30*/  LDSM.16.M88.4 R20, [R45] ;  /* 0x000000002d14783b */ /* 0x000ef60000000200 */
[C---:B-1----:R-:W-:Y:S07]  /*0e40*/  HMMA.16816.F32.BF16 R8, R12.reuse, R16, R8 ;  /* 0x000000100c08723c */ /* 0x042fee0000041808 */
[C---:B------:R-:W-:Y:S01]  /*0e50*/  LOP3.LUT R16, R44.reuse, 0xf, RZ, 0xc0, !PT ;  /* 0x0000000f2c107812 */ /* 0x040fe200078ec0ff */
[----:B--2---:R-:W-:Y:S01]  /*0e60*/  HMMA.16816.F32.BF16 R28, R12, R24, R28 ;  /* 0x000000180c1c723c */ /* 0x004fe2000004181c */
[----:B------:R-:W-:-:S05]  /*0e70*/  IMAD.SHL.U32 R44, R44, 0x2, RZ ;  /* 0x000000022c2c7824 */ /* 0x000fca00078e00ff */
[----:B------:R-:W-:Y:S01]  /*0e80*/  LOP3.LUT R44, R44, 0x6, RZ, 0xc0, !PT ;  /* 0x000000062c2c7812 */ /* 0x000fe200078ec0ff */
[----:B------:R-:W-:-:S04]  /*0e90*/  IMAD.WIDE.U32 R24, R16, 0x10, RZ ;  /* 0x0000001010187825 */ /* 0x000fc800078e00ff */
[----:B------:R-:W-:Y:S01]  /*0ea0*/  IMAD.WIDE R12, R55, 0x2, RZ ;  /* 0x00000002370c7825 */ /* 0x000fe200078e02ff */
[----:B------:R-:W-:-:S03]  /*0eb0*/  LOP3.LUT R64, R24, R64, RZ, 0xfc, !PT ;  /* 0x0000004018407212 */ /* 0x000fc600078efcff */
[----:B------:R-:W-:Y:S01]  /*0ec0*/  IMAD.WIDE R16, R56, 0x2, RZ ;  /* 0x0000000238107825 */ /* 0x000fe200078e02ff */
[C---:B------:R-:W-:Y:S01]  /*0ed0*/  LOP3.LUT R62, R24.reuse, R12, RZ, 0xfc, !PT ;  /* 0x0000000c183e7212 */ /* 0x040fe200078efcff */
[C---:B---3--:R-:W-:Y:S01]  /*0ee0*/  HMMA.16816.F32.BF16 R8, R20.reuse, R18, R8 ;  /* 0x000000121408723c */ /* 0x048fe20000041808 */
[----:B------:R-:W-:Y:S01]  /*0ef0*/  LOP3.LUT R12, R25, R13, RZ, 0xfc, !PT ;  /* 0x0000000d190c7212 */ /* 0x000fe200078efcff */
[----:B------:R-:W-:Y:S01]  /*0f00*/  IMAD.WIDE R14, R57, 0x2, RZ ;  /* 0x00000002390e7825 */ /* 0x000fe200078e02ff */
[----:B------:R-:W-:Y:S02]  /*0f10*/  LOP3.LUT R60, R24, R16, RZ, 0xfc, !PT ;  /* 0x00000010183c7212 */ /* 0x000fe400078efcff */
[----:B------:R-:W-:Y:S01]  /*0f20*/  LOP3.LUT R17, R25, R17, RZ, 0xfc, !PT ;  /* 0x0000001119117212 */ /* 0x000fe200078efcff */
[----:B------:R-:W-:Y:S01]  /*0f30*/  IMAD.WIDE R56, R50, 0x2, RZ ;  /* 0x0000000232387825 */ /* 0x000fe200078e02ff */
[C---:B------:R-:W-:Y:S01]  /*0f40*/  LOP3.LUT R58, R24.reuse, R14, RZ, 0xfc, !PT ;  /* 0x0000000e183a7212 */ /* 0x040fe200078efcff */
[----:B------:R-:W-:Y:S01]  /*0f50*/  HMMA.16816.F32.BF16 R28, R20, R26, R28 ;  /* 0x0000001a141c723c */ /* 0x000fe2000004181c */
[----:B------:R-:W-:Y:S01]  /*0f60*/  BAR.SYNC.DEFER_BLOCKING 0x0 ;  /* 0x0000000000007b1d */ /* 0x000fe20000010000 */
[----:B------:R-:W-:Y:S01]  /*0f70*/  IMAD.WIDE R50, R51, 0x2, RZ ;  /* 0x0000000233327825 */ /* 0x000fe200078e02ff */
[----:B------:R-:W-:-:S02]  /*0f80*/  LOP3.LUT R56, R24, R56, RZ, 0xfc, !PT ;  /* 0x0000003818387212 */ /* 0x000fc400078efcff */
[C---:B------:R-:W-:Y:S01]  /*0f90*/  LOP3.LUT R18, R25.reuse, R15, RZ, 0xfc, !PT ;  /* 0x0000000f19127212 */ /* 0x040fe200078efcff */
[----:B------:R-:W-:Y:S01]  /*0fa0*/  IMAD.WIDE R14, R52, 0x2, RZ ;  /* 0x00000002340e7825 */ /* 0x000fe200078e02ff */
[----:B------:R-:W-:Y:S02]  /*0fb0*/  LOP3.LUT R55, R24, R50, RZ, 0xfc, !PT ;  /* 0x0000003218377212 */ /* 0x000fe400078efcff */
[----:B------:R-:W-:Y:S01]  /*0fc0*/  LOP3.LUT R13, R25, R51, RZ, 0xfc, !PT ;  /* 0x00000033190d7212 */ /* 0x000fe200078efcff */
[----:B------:R-:W-:Y:S01]  /*0fd0*/  IMAD.WIDE R50, R53, 0x2, RZ ;  /* 0x0000000235327825 */ /* 0x000fe200078e02ff */
[----:B------:R-:W-:Y:S02]  /*0fe0*/  LOP3.LUT R19, R25, R57, RZ, 0xfc, !PT ;  /* 0x0000003919137212 */ /* 0x000fe400078efcff */
[----:B------:R-:W-:Y:S01]  /*0ff0*/  IADD3 R56, P3, R56, c[0x0][0x168], RZ ;  /* 0x00005a0038387a10 */ /* 0x000fe20007f7e0ff */
[----:B------:R-:W-:Y:S01]  /*1000*/  IMAD R44, R41, 0x8, R44 ;  /* 0x00000008292c7824 */ /* 0x000fe200078e022c */
[----:B------:R-:W-:-:S02]  /*1010*/  IADD3 R58, P2, R58, c[0x0][0x168], RZ ;  /* 0x00005a003a3a7a10 */ /* 0x000fc40007f5e0ff */
[----:B------:R-:W-:Y:S02]  /*1020*/  LOP3.LUT R50, R24, R50, RZ, 0xfc, !PT ;  /* 0x0000003218327212 */ /* 0x000fe400078efcff */
[----:B------:R-:W-:Y:S02]  /*1030*/  IADD3 R60, P1, R60, c[0x0][0x168], RZ ;  /* 0x00005a003c3c7a10 */ /* 0x000fe40007f3e0ff */
[----:B------:R-:W-:Y:S02]  /*1040*/  LOP3.LUT R52, R24, R14, RZ, 0xfc, !PT ;  /* 0x0000000e18347212 */ /* 0x000fe400078efcff */
[----:B------:R-:W-:Y:S02]  /*1050*/  IADD3 R62, P0, R62, c[0x0][0x168], RZ ;  /* 0x00005a003e3e7a10 */ /* 0x000fe40007f1e0ff */
[----:B------:R-:W-:Y:S02]  /*1060*/  IADD3.X R57, R19, c[0x0][0x16c], RZ, P3, !PT ;  /* 0x00005b0013397a10 */ /* 0x000fe40001ffe4ff */
[----:B------:R-:W-:-:S02]  /*1070*/  LOP3.LUT R14, R25, R15, RZ, 0xfc, !PT ;  /* 0x0000000f190e7212 */ /* 0x000fc400078efcff */
[C---:B------:R-:W-:Y:S02]  /*1080*/  LOP3.LUT R16, R25.reuse, R65, RZ, 0xfc, !PT ;  /* 0x0000004119107212 */ /* 0x040fe400078efcff */
[----:B------:R-:W-:Y:S02]  /*1090*/  IADD3.X R59, R18, c[0x0][0x16c], RZ, P2, !PT ;  /* 0x00005b00123b7a10 */ /* 0x000fe400017fe4ff */
[----:B------:R-:W-:Y:S02]  /*10a0*/  IADD3 R64, P3, R64, c[0x0][0x160], RZ ;  /* 0x0000580040407a10 */ /* 0x000fe40007f7e0ff */
[----:B------:R-:W-:Y:S02]  /*10b0*/  LOP3.LUT R15, R25, R51, RZ, 0xfc, !PT ;  /* 0x00000033190f7212 */ /* 0x000fe400078efcff */
[----:B------:R-:W-:Y:S02]  /*10c0*/  IADD3.X R61, R17, c[0x0][0x16c], RZ, P1, !PT ;  /* 0x00005b00113d7a10 */ /* 0x000fe40000ffe4ff */
[----:B------:R-:W-:-:S02]  /*10d0*/  IADD3 R50, P2, R50, c[0x0][0x160], RZ ;  /* 0x0000580032327a10 */ /* 0x000fc40007f5e0ff */
[----:B------:R-:W-:Y:S02]  /*10e0*/  IADD3.X R63, R12, c[0x0][0x16c], RZ, P0, !PT ;  /* 0x00005b000c3f7a10 */ /* 0x000fe400007fe4ff */
[----:B------:R-:W-:Y:S02]  /*10f0*/  IADD3 R52, P1, R52, c[0x0][0x160], RZ ;  /* 0x0000580034347a10 */ /* 0x000fe40007f3e0ff */
[----:B------:R-:W-:Y:S02]  /*1100*/  IADD3 R54, P0, R55, c[0x0][0x160], RZ ;  /* 0x0000580037367a10 */ /* 0x000fe40007f1e0ff */
[----:B------:R-:W-:Y:S02]  /*1110*/  IADD3.X R65, R16, c[0x0][0x164], RZ, P3, !PT ;  /* 0x0000590010417a10 */ /* 0x000fe40001ffe4ff */
[----:B------:R-:W-:Y:S02]  /*1120*/  IADD3.X R51, R15, c[0x0][0x164], RZ, P2, !PT ;  /* 0x000059000f337a10 */ /* 0x000fe400017fe4ff */
[----:B------:R-:W-:Y:S01]  /*1130*/  IADD3.X R53, R14, c[0x0][0x164], RZ, P1, !PT ;  /* 0x000059000e357a10 */ /* 0x000fe20000ffe4ff */
[----:B------:R-:W-:Y:S01]  /*1140*/  @!PT LDS RZ, [RZ] ;  /* 0x00000000fffff984 */ /* 0x000fe20000000800 */
[----:B------:R-:W-:Y:S01]  /*1150*/  @!PT LDS RZ, [RZ] ;  /* 0x00000000fffff984 */ /* 0x000fe20000000800 */
[----:B------:R-:W-:Y:S01]  /*1160*/  @!PT LDS RZ, [RZ] ;  /* 0x00000000fffff984 */ /* 0x000fe20000000800 */
[----:B------:R1:W-:Y:S01]  /*1170*/  LDGSTS.E.BYPASS.128 [R5], [R64.64+0x100] ;  /* 0x0000010040057fae */ /* 0x0003e2000b901c44 */
[----:B------:R-:W-:-:S02]  /*1180*/  IADD3.X R55, R13, c[0x0][0x164], RZ, P0, !PT ;  /* 0x000059000d377a10 */ /* 0x000fc400007fe4ff */
[----:B------:R-:W-:Y:S01]  /*1190*/  ISETP.GE.AND P0, PT, R2, 0x300, PT ;  /* 0x000003000200780c */ /* 0x000fe20003f06270 */
[----:B------:R1:W-:Y:S03]  /*11a0*/  LDGSTS.E.BYPASS.128 [R5+0x800], [R50.64+0x100] ;  /* 0x0080010032057fae */ /* 0x0003e6000b901c44 */
[----:B------:R-:W-:Y:S01]  /*11b0*/  ISETP.LT.AND P0, PT, R7, 0x4d, !P0 ;  /* 0x0000004d0700780c */ /* 0x000fe20004701270 */
[----:B------:R1:W-:Y:S04]  /*11c0*/  LDGSTS.E.BYPASS.128 [R5+0x1000], [R52.64+0x100] ;  /* 0x0100010034057fae */ /* 0x0003e8000b901c44 */
[----:B------:R1:W-:Y:S04]  /*11d0*/  LDGSTS.E.BYPASS.128 [R5+0x1800], [R54.64+0x100] ;  /* 0x0180010036057fae */ /* 0x0003e8000b901c44 */
[----:B------:R-:W0:Y:S04]  /*11e0*/  LDGDEPBAR ;  /* 0x00000000000079af */ /* 0x000e280000000000 */
[----:B------:R1:W-:Y:S04]  /*11f0*/  LDGSTS.E.BYPASS.128 [R5+0x2000], [R56.64+0x100] ;  /* 0x0200010038057fae */ /* 0x0003e8000b901c44 */
[----:B------:R1:W-:Y:S04]  /*1200*/  LDGSTS.E.BYPASS.128 [R5+0x2800], [R58.64+0x100] ;  /* 0x028001003a057fae */ /* 0x0003e8000b901c44 */
[----:B------:R1:W-:Y:S04]  /*1210*/  LDGSTS.E.BYPASS.128 [R5+0x3000], [R60.64+0x100] ;  /* 0x030001003c057fae */ /* 0x0003e8000b901c44 */
[----:B------:R1:W-:Y:S04]  /*1220*/  LDGSTS.E.BYPASS.128 [R5+0x3800], [R62.64+0x100] ;  /* 0x038001003e057fae */ /* 0x0003e8000b901c44 */
[----:B------:R-:W0:Y:S01]  /*1230*/  LDGDEPBAR ;  /* 0x00000000000079af */ /* 0x000e220000000000 */
[----:B------:R-:W-:-:S04]  /*1240*/  DEPBAR.LE SB0, 0x0 ;  /* 0x000080000000791a */ /* 0x000fc80000000000 */
[----:B------:R-:W-:Y:S06]  /*1250*/  BAR.SYNC.DEFER_BLOCKING 0x0 ;  /* 0x0000000000007b1d */ /* 0x000fec0000010000 */
[----:B------:R-:W-:Y:S04]  /*1260*/  LDSM.16.M88.4 R20, [R49] ;  /* 0x000000003114783b */ /* 0x000fe80000000200 */
[----:B------:R-:W2:Y:S04]  /*1270*/  LDSM.16.M88.4 R12, [R48+0x2000] ;  /* 0x00200000300c783b */ /* 0x000ea80000000200 */
[----:B------:R-:W3:Y:S01]  /*1280*/  LDSM.16.M88.4 R16, [R47+0x3000] ;  /* 0x003000002f10783b */ /* 0x000ee20000000200 */
[C---:B--2---:R-:W-:Y:S08]  /*1290*/  HMMA.16816.F32.BF16 R8, R20.reuse, R12, R8 ;  /* 0x0000000c1408723c */ /* 0x044ff00000041808 */
[----:B---3--:R-:W-:Y:S01]  /*12a0*/  HMMA.16816.F32.BF16 R28, R20, R16, R28 ;  /* 0x00000010141c723c */ /* 0x008fe2000004181c */
[----:B------:R-:W2:-:S15]  /*12b0*/  LDSM.16.M88.4 R20, [R35] ;  /* 0x000000002314783b */ /* 0x000e9e0000000200 */
[C---:B--2---:R-:W-:Y:S01]  /*12c0*/  HMMA.16816.F32.BF16 R8, R20.reuse, R14, R8 ;  /* 0x0000000e1408723c */ /* 0x044fe20000041808 */
[----:B------:R-:W-:Y:S07]  /*12d0*/  LDSM.16.M88.4 R12, [R32+0x2000] ;  /* 0x00200000200c783b */ /* 0x000fee0000000200 */
[----:B------:R-:W-:Y:S01]  /*12e0*/  HMMA.16816.F32.BF16 R28, R20, R18, R28 ;  /* 0x00000012141c723c */ /* 0x000fe2000004181c */
[----:B------:R-:W2:Y:S04]  /*12f0*/  LDSM.16.M88.4 R20, [R34] ;  /* 0x000000002214783b */ /* 0x000ea80000000200 */
[----:B------:R-:W3:Y:S11]  /*1300*/  LDSM.16.M88.4 R16, [R32+0x3000] ;  /* 0x003000002010783b */ /* 0x000ef60000000200 */
        /* <DEDUP_REMOVED lines=18> */
[----:B------:R-:W2:Y:S04]  /*1430*/  LDSM.16.M88.4 R20, [R45] ;  /* 0x000000002d14783b */ /* 0x000ea80000000200 */
[----:B------:R-:W-:Y:S06]  /*1440*/  BAR.SYNC.DEFER_BLOCKING 0x0 ;  /* 0x0000000000007b1d */ /* 0x000fec0000010000 */
[----:B------:R-:W-:Y:S01]  /*1450*/  @!PT LDS RZ, [RZ] ;  /* 0x00000000fffff984 */ /* 0x000fe20000000800 */
[----:B------:R-:W-:Y:S01]  /*1460*/  @!PT LDS RZ, [RZ] ;  /* 0x00000000fffff984 */ /* 0x000fe20000000800 */
[----:B------:R-:W-:Y:S01]  /*1470*/  @!PT LDS RZ, [RZ] ;  /* 0x00000000fffff984 */ /* 0x000fe20000000800 */
[----:B------:R1:W-:Y:S04]  /*1480*/  LDGSTS.E.BYPASS.128 [R5], [R64.64+0x200] ;  /* 0x0000020040057fae */ /* 0x0003e8000b901c44 */
[----:B------:R1:W-:Y:S04]  /*1490*/  LDGSTS.E.BYPASS.128 [R5+0x800], [R50.64+0x200] ;  /* 0x0080020032057fae */ /* 0x0003e8000b901c44 */
[----:B------:R1:W-:Y:S04]  /*14a0*/  LDGSTS.E.BYPASS.128 [R5+0x1000], [R52.64+0x200] ;  /* 0x0100020034057fae */ /* 0x0003e8000b901c44 */
[----:B------:R1:W-:Y:S01]  /*14b0*/  LDGSTS.E.BYPASS.128 [R5+0x1800], [R54.64+0x200] ;  /* 0x0180020036057fae */ /* 0x0003e2000b901c44 */
[C---:B--2---:R-:W-:Y:S03]  /*14c0*/  HMMA.16816.F32.BF16 R8, R20.reuse, R14, R8 ;  /* 0x0000000e1408723c */ /* 0x044fe60000041808 */
[----:B------:R-:W0:Y:S04]  /*14d0*/  LDGDEPBAR ;  /* 0x00000000000079af */ /* 0x000e280000000000 */
[----:B------:R1:W-:Y:S01]  /*14e0*/  LDGSTS.E.BYPASS.128 [R5+0x2000], [R56.64+0x200] ;  /* 0x0200020038057fae */ /* 0x0003e2000b901c44 */
[----:B------:R-:W-:Y:S03]  /*14f0*/  HMMA.16816.F32.BF16 R28, R20, R18, R28 ;  /* 0x00000012141c723c */ /* 0x000fe6000004181c */
        /* <DEDUP_REMOVED lines=152> */
[----:B------:R-:W3:Y:S04]  /*1e80*/  LDSM.16.M88.4 R8, [R47+0x3000] ;  /* 0x003000002f08783b */ /* 0x000ee80000000200 */
[----:B------:R-:W4:Y:S01]  /*1e90*/  LDSM.16.M88.4 R28, [R35] ;  /* 0x00000000231c783b */ /* 0x000f220000000200 */
[C---:B--2---:R-:W-:Y:S08]  /*1ea0*/  HMMA.16816.F32.BF16 R12, R20.reuse, R16, R12 ;  /* 0x00000010140c723c */ /* 0x044ff0000004180c */
[----:B---3--:R-:W-:Y:S01]  /*1eb0*/  HMMA.16816.F32.BF16 R24, R20, R8, R24 ;  /* 0x000000081418723c */ /* 0x008fe20000041818 */
[----:B------:R-:W-:-:S15]  /*1ec0*/  LDSM.16.M88.4 R20, [R32+0x2000] ;  /* 0x002000002014783b */ /* 0x000fde0000000200 */
[C---:B----4-:R-:W-:Y:S01]  /*1ed0*/  HMMA.16816.F32.BF16 R12, R28.reuse, R18, R12 ;  /* 0x000000121c0c723c */ /* 0x050fe2000004180c */
[----:B------:R-:W2:Y:S07]  /*1ee0*/  LDSM.16.M88.4 R16, [R34] ;  /* 0x000000002210783b */ /* 0x000eae0000000200 */
[----:B------:R-:W-:Y:S01]  /*1ef0*/  HMMA.16816.F32.BF16 R8, R28, R10, R24 ;  /* 0x0000000a1c08723c */ /* 0x000fe20000041818 */
[----:B------:R-:W3:Y:S04]  /*1f00*/  LDSM.16.M88.4 R28, [R32+0x3000] ;  /* 0x00300000201c783b */ /* 0x000ee80000000200 */
[----:B------:R-:W4:Y:S04]  /*1f10*/  LDSM.16.M88.4 R32, [R33] ;  /* 0x000000002120783b */ /* 0x000f280000000200 */
[----:B------:R-:W-:Y:S07]  /*1f20*/  LDSM.16.M88.4 R24, [R46] ;  /* 0x000000002e18783b */ /* 0x000fee0000000200 */
[C---:B--2---:R-:W-:Y:S08]  /*1f30*/  HMMA.16816.F32.BF16 R12, R16.reuse, R20, R12 ;  /* 0x00000014100c723c */ /* 0x044ff0000004180c */
[----:B---3--:R-:W-:Y:S01]  /*1f40*/  HMMA.16816.F32.BF16 R16, R16, R28, R8 ;  /* 0x0000001c1010723c */ /* 0x008fe20000041808 */
[----:B------:R-:W2:-:S15]  /*1f50*/  LDSM.16.M88.4 R8, [R37+0x2000] ;  /* 0x002000002508783b */ /* 0x000e9e0000000200 */
[C---:B----4-:R-:W-:Y:S01]  /*1f60*/  HMMA.16816.F32.BF16 R20, R32.reuse, R22, R12 ;  /* 0x000000162014723c */ /* 0x050fe2000004180c */
[----:B------:R-:W3:Y:S07]  /*1f70*/  LDSM.16.M88.4 R12, [R37+0x3000] ;  /* 0x00300000250c783b */ /* 0x000eee0000000200 */
[----:B------:R-:W-:Y:S01]  /*1f80*/  HMMA.16816.F32.BF16 R28, R32, R30, R16 ;  /* 0x0000001e201c723c */ /* 0x000fe20000041810 */
[----:B------:R-:W4:Y:S04]  /*1f90*/  LDSM.16.M88.4 R16, [R39] ;  /* 0x000000002710783b */ /* 0x000f280000000200 */
[----:B------:R-:W-:Y:S11]  /*1fa0*/  LDSM.16.M88.4 R32, [R36+0x2000] ;  /* 0x002000002420783b */ /* 0x000ff60000000200 */
[C---:B--2---:R-:W-:Y:S08]  /*1fb0*/  HMMA.16816.F32.BF16 R20, R24.reuse, R8, R20 ;  /* 0x000000081814723c */ /* 0x044ff00000041814 */
[----:B---3--:R-:W-:Y:S01]  /*1fc0*/  HMMA.16816.F32.BF16 R24, R24, R12, R28 ;  /* 0x0000000c1818723c */ /* 0x008fe2000004181c */
[----:B------:R-:W2:Y:S04]  /*1fd0*/  LDSM.16.M88.4 R28, [R38] ;  /* 0x00000000261c783b */ /* 0x000ea80000000200 */
[----:B------:R-:W3:Y:S02]  /*1fe0*/  LDSM.16.M88.4 R36, [R36+0x3000] ;  /* 0x003000002424783b */ /* 0x000ee40000000200 */
[----:B------:R-:W-:-:S09]  /*1ff0*/  LOP3.LUT R12, R4, 0x40, RZ, 0xc0, !PT ;  /* 0x00000040040c7812 */ /* 0x000fd200078ec0ff */
[----:B----4-:R-:W-:Y:S01]  /*2000*/  HMMA.16816.F32.BF16 R20, R16, R10, R20 ;  /* 0x0000000a1014723c */ /* 0x010fe20000041814 */
[----:B------:R-:W4:Y:S01]  /*2010*/  LDSM.16.M88.4 R8, [R45] ;  /* 0x000000002d08783b */ /* 0x000f220000000200 */
[----:B------:R-:W-:Y:S01]  /*2020*/  IMAD.SHL.U32 R13, R40, 0x8, RZ ;  /* 0x00000008280d7824 */ /* 0x000fe200078e00ff */
[----:B------:R-:W-:Y:S02]  /*2030*/  IADD3 R12, R43, R44, R12 ;  /* 0x0000002c2b0c7210 */ /* 0x000fe40007ffe00c */
[----:B------:R-:W-:Y:S02]  /*2040*/  BAR.SYNC.DEFER_BLOCKING 0x0 ;  /* 0x0000000000007b1d */ /* 0x000fe40000010000 */
[C---:B------:R-:W-:Y:S02]  /*2050*/  IADD3 R12, R13.reuse, R12, R3 ;  /* 0x0000000c0d0c7210 */ /* 0x040fe40007ffe003 */
[----:B------:R-:W-:Y:S02]  /*2060*/  LOP3.LUT R13, R13, 0x180, R4, 0xf8, !PT ;  /* 0x000001800d0d7812 */ /* 0x000fe400078ef804 */
[----:B------:R-:W-:-:S02]  /*2070*/  LOP3.LUT R6, R12, 0x100, RZ, 0x3c, !PT ;  /* 0x000001000c067812 */ /* 0x000fc400078e3cff */
[----:B------:R-:W-:Y:S01]  /*2080*/  LOP3.LUT R13, R13, 0x78, R4, 0xf8, !PT ;  /* 0x000000780d0d7812 */ /* 0x000fe200078ef804 */
[----:B------:R-:W-:Y:S03]  /*2090*/  HMMA.16816.F32.BF16 R24, R16, R14, R24 ;  /* 0x0000000e1018723c */ /* 0x000fe60000041818 */
[----:B------:R-:W-:Y:S01]  /*20a0*/  SHF.R.U32.HI R3, RZ, 0x1, R13 ;  /* 0x00000001ff037819 */ /* 0x000fe2000001160d */
[----:B------:R-:W-:Y:S01]  /*20b0*/  @!PT LDS RZ, [RZ] ;  /* 0x00000000fffff984 */ /* 0x000fe20000000800 */
[----:B------:R-:W-:Y:S01]  /*20c0*/  @!PT LDS RZ, [RZ] ;  /* 0x00000000fffff984 */ /* 0x000fe20000000800 */
[----:B------:R-:W-:Y:S01]  /*20d0*/  @!PT LDS RZ, [RZ] ;  /* 0x00000000fffff984 */ /* 0x000fe20000000800 */
[----:B------:R1:W-:Y:S04]  /*20e0*/  LDGSTS.E.BYPASS.128 [R5], [R64.64+0x600], !PT ;  /* 0x0000060040057fae */ /* 0x0003e8000f901c44 */
[----:B------:R1:W-:Y:S02]  /*20f0*/  LDGSTS.E.BYPASS.128 [R5+0x800], [R50.64+0x600], !PT ;  /* 0x0080060032057fae */ /* 0x0003e4000f901c44 */
[C---:B--2---:R-:W-:Y:S02]  /*2100*/  HMMA.16816.F32.BF16 R20, R28.reuse, R32, R20 ;  /* 0x000000201c14723c */ /* 0x044fe40000041814 */
[----:B------:R1:W-:Y:S04]  /*2110*/  LDGSTS.E.BYPASS.128 [R5+0x1000], [R52.64+0x600], !PT ;  /* 0x0100060034057fae */ /* 0x0003e8000f901c44 */
[----:B------:R1:W-:Y:S08]  /*2120*/  LDGSTS.E.BYPASS.128 [R5+0x1800], [R54.64+0x600], !PT ;  /* 0x0180060036057fae */ /* 0x0003f0000f901c44 */
[----:B---3--:R-:W-:Y:S01]  /*2130*/  HMMA.16816.F32.BF16 R24, R28, R36, R24 ;  /* 0x000000241c18723c */ /* 0x008fe20000041818 */
[----:B------:R-:W0:Y:S04]  /*2140*/  LDGDEPBAR ;  /* 0x00000000000079af */ /* 0x000e280000000000 */
[----:B------:R1:W-:Y:S04]  /*2150*/  LDGSTS.E.BYPASS.128 [R5+0x2000], [R56.64+0x600], !PT ;  /* 0x0200060038057fae */ /* 0x0003e8000f901c44 */
[----:B------:R1:W-:Y:S04]  /*2160*/  LDGSTS.E.BYPASS.128 [R5+0x2800], [R58.64+0x600], !PT ;  /* 0x028006003a057fae */ /* 0x0003e8000f901c44 */
[----:B------:R1:W-:Y:S01]  /*2170*/  LDGSTS.E.BYPASS.128 [R5+0x3000], [R60.64+0x600], !PT ;  /* 0x030006003c057fae */ /* 0x0003e2000f901c44 */
[C---:B----4-:R-:W-:Y:S03]  /*2180*/  HMMA.16816.F32.BF16 R20, R8.reuse, R34, R20 ;  /* 0x000000220814723c */ /* 0x050fe60000041814 */
[----:B------:R1:W-:Y:S04]  /*2190*/  LDGSTS.E.BYPASS.128 [R5+0x3800], [R62.64+0x600], !PT ;  /* 0x038006003e057fae */ /* 0x0003e8000f901c44 */
[----:B------:R-:W0:Y:S03]  /*21a0*/  LDGDEPBAR ;  /* 0x00000000000079af */ /* 0x000e260000000000 */
[----:B------:R-:W-:Y:S07]  /*21b0*/  HMMA.16816.F32.BF16 R24, R8, R38, R24 ;  /* 0x000000260818723c */ /* 0x000fee0000041818 */
[----:B------:R-:W-:-:S02]  /*21c0*/  LOP3.LUT R8, R3, 0x1f0, RZ, 0xc0, !PT ;  /* 0x000001f003087812 */ /* 0x000fc400078ec0ff */
[----:B------:R-:W-:Y:S02]  /*21d0*/  LOP3.LUT R9, R12, 0x110, RZ, 0x3c, !PT ;  /* 0x000001100c097812 */ /* 0x000fe400078e3cff */
[----:B------:R-:W-:Y:S01]  /*21e0*/  SHF.R.U32.HI R3, RZ, 0x1, R12 ;  /* 0x00000001ff037819 */ /* 0x000fe2000001160c */
[----:B------:R-:W-:Y:S01]  /*21f0*/  IMAD R13, R13, 0x2, R8 ;  /* 0x000000020d0d7824 */ /* 0x000fe200078e0208 */
[----:B------:R-:W-:Y:S02]  /*2200*/  SHF.R.U32.HI R8, RZ, 0x1, R6 ;  /* 0x00000001ff087819 */ /* 0x000fe40000011606 */
[----:B------:R-:W-:Y:S02]  /*2210*/  SHF.R.U32.HI R11, RZ, 0x1, R9 ;  /* 0x00000001ff0b7819 */ /* 0x000fe40000011609 */
[----:B------:R-:W-:Y:S02]  /*2220*/  LOP3.LUT R3, R3, 0x7ffffff0, RZ, 0xc0, !PT ;  /* 0x7ffffff003037812 */ /* 0x000fe400078ec0ff */
[----:B-1----:R-:W-:-:S02]  /*2230*/  LOP3.LUT R5, R8, 0x7ffffff0, RZ, 0xc0, !PT ;  /* 0x7ffffff008057812 */ /* 0x002fc400078ec0ff */
[C---:B------:R-:W-:Y:S01]  /*2240*/  LOP3.LUT R10, R12.reuse, 0x10, RZ, 0x3c, !PT ;  /* 0x000000100c0a7812 */ /* 0x040fe200078e3cff */
[----:B------:R-:W-:Y:S01]  /*2250*/  IMAD R12, R12, 0x2, R3 ;  /* 0x000000020c0c7824 */ /* 0x000fe200078e0203 */
[----:B------:R-:W-:-:S04]  /*2260*/  DEPBAR.LE SB0, 0x0 ;  /* 0x000080000000791a */ /* 0x000fc80000000000 */
[----:B------:R-:W-:Y:S01]  /*2270*/  LOP3.LUT R8, R11, 0x7ffffff0, RZ, 0xc0, !PT ;  /* 0x7ffffff00b087812 */ /* 0x000fe200078ec0ff */
[----:B------:R-:W-:Y:S01]  /*2280*/  IMAD R5, R6, 0x2, R5 ;  /* 0x0000000206057824 */ /* 0x000fe200078e0205 */
[----:B------:R-:W-:Y:S01]  /*2290*/  F2FP.BF16.PACK_AB R21, R21, R20 ;  /* 0x000000141515723e */ /* 0x000fe200000010ff */
[----:B------:R-:W-:Y:S01]  /*22a0*/  BAR.SYNC.DEFER_BLOCKING 0x0 ;  /* 0x0000000000007b1d */ /* 0x000fe20000010000 */
[----:B------:R-:W-:Y:S01]  /*22b0*/  F2FP.BF16.PACK_AB R22, R23, R22 ;  /* 0x000000161716723e */ /* 0x000fe200000010ff */
[----:B------:R-:W-:Y:S01]  /*22c0*/  IMAD R10, R10, 0x2, R3 ;  /* 0x000000020a0a7824 */ /* 0x000fe200078e0203 */
[----:B------:R-:W-:Y:S01]  /*22d0*/  F2FP.BF16.PACK_AB R25, R25, R24 ;  /* 0x000000181919723e */ /* 0x000fe200000010ff */
[----:B------:R-:W-:Y:S01]  /*22e0*/  IMAD R8, R9, 0x2, R8 ;  /* 0x0000000209087824 */ /* 0x000fe200078e0208 */
[----:B------:R-:W-:Y:S01]  /*22f0*/  F2FP.BF16.PACK_AB R27, R27, R26 ;  /* 0x0000001a1b1b723e */ /* 0x000fe200000010ff */
[----:B------:R1:W-:Y:S04]  /*2300*/  STS [R12], R21 ;  /* 0x000000150c007388 */ /* 0x0003e80000000800 */
[----:B------:R1:W-:Y:S04]  /*2310*/  STS [R5], R22 ;  /* 0x0000001605007388 */ /* 0x0003e80000000800 */
[----:B------:R1:W-:Y:S04]  /*2320*/  STS [R10], R25 ;  /* 0x000000190a007388 */ /* 0x0003e80000000800 */
[----:B------:R1:W-:Y:S04]  /*2330*/  STS [R8], R27 ;  /* 0x0000001b08007388 */ /* 0x0003e80000000800 */
[----:B------:R-:W-:Y:S06]  /*2340*/  BAR.SYNC.DEFER_BLOCKING 0x0 ;  /* 0x0000000000007b1d */ /* 0x000fec0000010000 */
[----:B------:R-:W-:Y:S05]  /*2350*/  @!P0 EXIT ;  /* 0x000000000000894d */ /* 0x000fea0003800000 */
[----:B-1----:R-:W1:Y:S01]  /*2360*/  LDS.128 R12, [R13] ;  /* 0x000000000d0c7984 */ /* 0x002e620000000c00 */
[----:B------:R-:W-:-:S04]  /*2370*/  IMAD R3, R7, 0x300, R2 ;  /* 0x0000030007037824 */ /* 0x000fc800078e0202 */
[----:B------:R-:W-:-:S05]  /*2380*/  IMAD.WIDE R2, R3, R0, c[0x0][0x170] ;  /* 0x00005c0003027625 */ /* 0x000fca00078e0200 */
[----:B-1----:R-:W-:Y:S01]  /*2390*/  STG.E.128 [R2.64], R12 ;  /* 0x0000000c02007986 */ /* 0x002fe2000c101d04 */
[----:B------:R-:W-:Y:S05]  /*23a0*/  EXIT ;  /* 0x000000000000794d */ /* 0x000fea0003800000 */
.L_x_0:
[----:B------:R-:W-:-:S00]  /*23b0*/  BRA `(.L_x_0) ;  /* 0xfffffff000007947 */ /* 0x000fc0000383ffff */
[----:B------:R-:W-:-:S00]  /*23c0*/  NOP ;  /* 0x0000000000007918 */ /* 0x000fc00000000000 */
        /* <DEDUP_REMOVED lines=11> */
.L_x_1:


//--------------------- .nv.shared.triton_tem_fused_addmm_1 --------------------------
	.section	.nv.shared.triton_tem_fused_addmm_1,"aw",@nobits
	.sectionflags	@""
	.align	16
